//
// Generated by NVIDIA NVVM Compiler
//
// Compiler Build ID: CL-36424714
// Cuda compilation tools, release 13.0, V13.0.88
// Based on NVVM 20.0.0
//

.version 9.0
.target sm_100
.address_size 64

	// .globl	_Z18gpu_init_old_valuePfS_S_i

.visible .entry _Z18gpu_init_old_valuePfS_S_i(
	.param .u64 .ptr .align 1 _Z18gpu_init_old_valuePfS_S_i_param_0,
	.param .u64 .ptr .align 1 _Z18gpu_init_old_valuePfS_S_i_param_1,
	.param .u64 .ptr .align 1 _Z18gpu_init_old_valuePfS_S_i_param_2,
	.param .u32 _Z18gpu_init_old_valuePfS_S_i_param_3
)
{
	.reg .pred 	%p<7>;
	.reg .b32 	%r<31>;
	.reg .b32 	%f<6>;
	.reg .b64 	%rd<18>;

	ld.param.u64 	%rd3, [_Z18gpu_init_old_valuePfS_S_i_param_0];
	ld.param.u64 	%rd4, [_Z18gpu_init_old_valuePfS_S_i_param_1];
	ld.param.u32 	%r12, [_Z18gpu_init_old_valuePfS_S_i_param_3];
	cvta.to.global.u64 	%rd1, %rd3;
	cvta.to.global.u64 	%rd2, %rd4;
	mov.u32 	%r13, %ctaid.x;
	mov.u32 	%r14, %ntid.x;
	mov.u32 	%r15, %tid.x;
	mad.lo.s32 	%r29, %r13, %r14, %r15;
	mov.u32 	%r16, %nctaid.x;
	mul.lo.s32 	%r2, %r16, %r14;
	setp.ge.s32 	%p1, %r29, %r12;
	@%p1 bra 	$L__BB0_7;
	add.s32 	%r17, %r29, %r2;
	max.s32 	%r18, %r12, %r17;
	setp.lt.s32 	%p2, %r17, %r12;
	selp.u32 	%r19, 1, 0, %p2;
	add.s32 	%r20, %r17, %r19;
	sub.s32 	%r21, %r18, %r20;
	div.u32 	%r22, %r21, %r2;
	add.s32 	%r3, %r22, %r19;
	and.b32  	%r23, %r3, 3;
	setp.eq.s32 	%p3, %r23, 3;
	@%p3 bra 	$L__BB0_4;
	add.s32 	%r24, %r3, 1;
	and.b32  	%r25, %r24, 3;
	neg.s32 	%r27, %r25;
$L__BB0_3:
	.pragma "nounroll";
	mul.wide.s32 	%rd5, %r29, 4;
	add.s64 	%rd6, %rd1, %rd5;
	add.s64 	%rd7, %rd2, %rd5;
	ld.global.f32 	%f1, [%rd7];
	st.global.f32 	[%rd6], %f1;
	add.s32 	%r29, %r29, %r2;
	add.s32 	%r27, %r27, 1;
	setp.ne.s32 	%p4, %r27, 0;
	@%p4 bra 	$L__BB0_3;
$L__BB0_4:
	setp.lt.u32 	%p5, %r3, 3;
	@%p5 bra 	$L__BB0_7;
	mul.wide.s32 	%rd11, %r2, 4;
	shl.b32 	%r26, %r2, 2;
$L__BB0_6:
	mul.wide.s32 	%rd8, %r29, 4;
	add.s64 	%rd9, %rd2, %rd8;
	ld.global.f32 	%f2, [%rd9];
	add.s64 	%rd10, %rd1, %rd8;
	st.global.f32 	[%rd10], %f2;
	add.s64 	%rd12, %rd9, %rd11;
	ld.global.f32 	%f3, [%rd12];
	add.s64 	%rd13, %rd10, %rd11;
	st.global.f32 	[%rd13], %f3;
	add.s64 	%rd14, %rd12, %rd11;
	ld.global.f32 	%f4, [%rd14];
	add.s64 	%rd15, %rd13, %rd11;
	st.global.f32 	[%rd15], %f4;
	add.s64 	%rd16, %rd14, %rd11;
	ld.global.f32 	%f5, [%rd16];
	add.s64 	%rd17, %rd15, %rd11;
	st.global.f32 	[%rd17], %f5;
	add.s32 	%r29, %r26, %r29;
	setp.lt.s32 	%p6, %r29, %r12;
	@%p6 bra 	$L__BB0_6;
$L__BB0_7:
	bar.sync 	0;
	ret;

}
	// .globl	_Z16gpu_update_pointPfS_S_ii
.visible .entry _Z16gpu_update_pointPfS_S_ii(
	.param .u64 .ptr .align 1 _Z16gpu_update_pointPfS_S_ii_param_0,
	.param .u64 .ptr .align 1 _Z16gpu_update_pointPfS_S_ii_param_1,
	.param .u64 .ptr .align 1 _Z16gpu_update_pointPfS_S_ii_param_2,
	.param .u32 _Z16gpu_update_pointPfS_S_ii_param_3,
	.param .u32 _Z16gpu_update_pointPfS_S_ii_param_4
)
{
	.reg .pred 	%p<11>;
	.reg .b32 	%r<18>;
	.reg .b32 	%f<34>;
	.reg .b64 	%rd<8>;
	.reg .b64 	%fd<30>;

	ld.param.u64 	%rd3, [_Z16gpu_update_pointPfS_S_ii_param_0];
	ld.param.u64 	%rd4, [_Z16gpu_update_pointPfS_S_ii_param_1];
	ld.param.u32 	%r9, [_Z16gpu_update_pointPfS_S_ii_param_3];
	ld.param.u32 	%r10, [_Z16gpu_update_pointPfS_S_ii_param_4];
	cvta.to.global.u64 	%rd5, %rd4;
	cvta.to.global.u64 	%rd6, %rd3;
	mov.u32 	%r11, %ctaid.x;
	mov.u32 	%r12, %ntid.x;
	mov.u32 	%r13, %tid.x;
	mad.lo.s32 	%r1, %r11, %r12, %r13;
	mul.wide.s32 	%rd7, %r1, 4;
	add.s64 	%rd1, %rd6, %rd7;
	add.s64 	%rd2, %rd5, %rd7;
	ld.global.f32 	%f30, [%rd2];
	setp.ge.s32 	%p2, %r1, %r9;
	setp.lt.s32 	%p3, %r10, 1;
	or.pred  	%p4, %p2, %p3;
	@%p4 bra 	$L__BB1_17;
	ld.global.f32 	%f24, [%rd1];
	setp.eq.s32 	%p5, %r1, 0;
	add.s32 	%r14, %r9, -1;
	setp.eq.s32 	%p6, %r1, %r14;
	or.pred  	%p1, %p5, %p6;
	and.b32  	%r2, %r10, 3;
	setp.lt.u32 	%p7, %r10, 4;
	@%p7 bra 	$L__BB1_12;
	and.b32  	%r15, %r10, 2147483644;
	neg.s32 	%r16, %r15;
$L__BB1_3:
	mov.f64 	%fd28, 0d0000000000000000;
	@%p1 bra 	$L__BB1_5;
	cvt.f64.f32 	%fd6, %f30;
	add.f64 	%fd7, %fd6, %fd6;
	cvt.f64.f32 	%fd8, %f24;
	sub.f64 	%fd9, %fd7, %fd8;
	fma.rn.f64 	%fd10, %fd6, 0dBFC70A3D70A3D70A, %fd9;
	cvt.rn.f32.f64 	%f18, %fd10;
	cvt.f64.f32 	%fd28, %f18;
$L__BB1_5:
	bar.sync 	0;
	mov.f64 	%fd29, 0d0000000000000000;
	@%p1 bra 	$L__BB1_7;
	add.f64 	%fd12, %fd28, %fd28;
	cvt.f64.f32 	%fd13, %f30;
	sub.f64 	%fd14, %fd12, %fd13;
	fma.rn.f64 	%fd15, %fd28, 0dBFC70A3D70A3D70A, %fd14;
	cvt.rn.f32.f64 	%f19, %fd15;
	cvt.f64.f32 	%fd29, %f19;
$L__BB1_7:
	bar.sync 	0;
	mov.f32 	%f24, 0f00000000;
	@%p1 bra 	$L__BB1_9;
	add.f64 	%fd16, %fd29, %fd29;
	sub.f64 	%fd17, %fd16, %fd28;
	fma.rn.f64 	%fd18, %fd29, 0dBFC70A3D70A3D70A, %fd17;
	cvt.rn.f32.f64 	%f24, %fd18;
$L__BB1_9:
	bar.sync 	0;
	mov.f32 	%f30, 0f00000000;
	@%p1 bra 	$L__BB1_11;
	cvt.f64.f32 	%fd19, %f24;
	add.f64 	%fd20, %fd19, %fd19;
	sub.f64 	%fd21, %fd20, %fd29;
	fma.rn.f64 	%fd22, %fd19, 0dBFC70A3D70A3D70A, %fd21;
	cvt.rn.f32.f64 	%f30, %fd22;
$L__BB1_11:
	bar.sync 	0;
	add.s32 	%r16, %r16, 4;
	setp.ne.s32 	%p8, %r16, 0;
	@%p8 bra 	$L__BB1_3;
$L__BB1_12:
	setp.eq.s32 	%p9, %r2, 0;
	@%p9 bra 	$L__BB1_17;
	neg.s32 	%r17, %r2;
$L__BB1_14:
	.pragma "nounroll";
	mov.f32 	%f12, %f30;
	mov.f32 	%f30, 0f00000000;
	@%p1 bra 	$L__BB1_16;
	cvt.f64.f32 	%fd23, %f12;
	add.f64 	%fd24, %fd23, %fd23;
	cvt.f64.f32 	%fd25, %f24;
	sub.f64 	%fd26, %fd24, %fd25;
	fma.rn.f64 	%fd27, %fd23, 0dBFC70A3D70A3D70A, %fd26;
	cvt.rn.f32.f64 	%f30, %fd27;
$L__BB1_16:
	bar.sync 	0;
	add.s32 	%r17, %r17, 1;
	setp.ne.s32 	%p10, %r17, 0;
	mov.f32 	%f24, %f12;
	@%p10 bra 	$L__BB1_14;
$L__BB1_17:
	st.global.f32 	[%rd2], %f30;
	ret;

}


// ===== COMPILED SASS (sm_100) =====

	.target	sm_100

	.elftype	@"ET_EXEC"


//--------------------- .note.nv.tkinfo           --------------------------
	.section	.note.nv.tkinfo,"",@"SHT_NOTE"
	.sectionflags	@"SHF_NOTE_NV_TKINFO"
	.tkinfo
        /*0018*/ 	.word	0x00000002
        /*0030*/ 	.string	""
        /*0030*/ 	.string	"ptxas"
        /*0030*/ 	.string	"Cuda compilation tools, release 13.0, V13.0.88"
        /*0030*/ 	.string	"Build cuda_13.0.r13.0/compiler.36424714_0"
        /*0030*/ 	.string	"-arch sm_100 -m 64 "



//--------------------- .note.nv.cuinfo           --------------------------
	.section	.note.nv.cuinfo,"",@"SHT_NOTE"
	.sectionflags	@"SHF_NOTE_NV_CUINFO"
        /*0018*/ 	.short	0x0002
        /*001a*/ 	.short	0x0064
        /*001c*/ 	.short	0x0082
	.zero		2


//--------------------- .nv.info                  --------------------------
	.section	.nv.info,"",@"SHT_CUDA_INFO"
	.align	4


	//----- nvinfo : EIATTR_REGCOUNT
	.align		4
        /*0000*/ 	.byte	0x04, 0x2f
        /*0002*/ 	.short	(.L_1 - .L_0)
	.align		4
.L_0:
        /*0004*/ 	.word	index@(_Z18gpu_init_old_valuePfS_S_i)
        /*0008*/ 	.word	0x0000001c


	//----- nvinfo : EIATTR_FRAME_SIZE
	.align		4
.L_1:
        /*000c*/ 	.byte	0x04, 0x11
        /*000e*/ 	.short	(.L_3 - .L_2)
	.align		4
.L_2:
        /*0010*/ 	.word	index@(_Z18gpu_init_old_valuePfS_S_i)
        /*0014*/ 	.word	0x00000000


	//----- nvinfo : EIATTR_REGCOUNT
	.align		4
.L_3:
        /*0018*/ 	.byte	0x04, 0x2f
        /*001a*/ 	.short	(.L_5 - .L_4)
	.align		4
.L_4:
        /*001c*/ 	.word	index@(_Z16gpu_update_pointPfS_S_ii)
        /*0020*/ 	.word	0x00000013


	//----- nvinfo : EIATTR_FRAME_SIZE
	.align		4
.L_5:
        /*0024*/ 	.byte	0x04, 0x11
        /*0026*/ 	.short	(.L_7 - .L_6)
	.align		4
.L_6:
        /*0028*/ 	.word	index@(_Z16gpu_update_pointPfS_S_ii)
        /*002c*/ 	.word	0x00000000


	//----- nvinfo : EIATTR_MIN_STACK_SIZE
	.align		4
.L_7:
        /*0030*/ 	.byte	0x04, 0x12
        /*0032*/ 	.short	(.L_9 - .L_8)
	.align		4
.L_8:
        /*0034*/ 	.word	index@(_Z16gpu_update_pointPfS_S_ii)
        /*0038*/ 	.word	0x00000000


	//----- nvinfo : EIATTR_MIN_STACK_SIZE
	.align		4
.L_9:
        /*003c*/ 	.byte	0x04, 0x12
        /*003e*/ 	.short	(.L_11 - .L_10)
	.align		4
.L_10:
        /*0040*/ 	.word	index@(_Z18gpu_init_old_valuePfS_S_i)
        /*0044*/ 	.word	0x00000000
.L_11:


//--------------------- .nv.compat                --------------------------
	.section	.nv.compat,"",@"SHT_CUDA_COMPAT_INFO"
	.align	4
        /*0000*/ 	.byte	0x02, 0x09, 0x00, 0x00, 0x02, 0x02, 0x01, 0x00, 0x02, 0x05, 0x05, 0x00, 0x03, 0x07, 0x01, 0x01
        /*0010*/ 	.byte	0x02, 0x03, 0x00, 0x00, 0x02, 0x06, 0x01, 0x00, 0x04, 0x0b, 0x08, 0x00, 0x01, 0x00, 0x00, 0x00
        /*0020*/ 	.byte	0x00, 0x00, 0x00, 0x00


//--------------------- .nv.info._Z16gpu_update_pointPfS_S_ii --------------------------
	.section	.nv.info._Z16gpu_update_pointPfS_S_ii,"",@"SHT_CUDA_INFO"
	.sectionflags	@""
	.align	4


	//----- nvinfo : EIATTR_CUDA_API_VERSION
	.align		4
        /*0000*/ 	.byte	0x04, 0x37
        /*0002*/ 	.short	(.L_13 - .L_12)
.L_12:
        /*0004*/ 	.word	0x00000082


	//----- nvinfo : EIATTR_KPARAM_INFO
	.align		4
.L_13:
        /*0008*/ 	.byte	0x04, 0x17
        /*000a*/ 	.short	(.L_15 - .L_14)
.L_14:
        /*000c*/ 	.word	0x00000000
        /*0010*/ 	.short	0x0004
        /*0012*/ 	.short	0x001c
        /*0014*/ 	.byte	0x00, 0xf0, 0x11, 0x00


	//----- nvinfo : EIATTR_KPARAM_INFO
	.align		4
.L_15:
        /*0018*/ 	.byte	0x04, 0x17
        /*001a*/ 	.short	(.L_17 - .L_16)
.L_16:
        /*001c*/ 	.word	0x00000000
        /*0020*/ 	.short	0x0003
        /*0022*/ 	.short	0x0018
        /*0024*/ 	.byte	0x00, 0xf0, 0x11, 0x00


	//----- nvinfo : EIATTR_KPARAM_INFO
	.align		4
.L_17:
        /*0028*/ 	.byte	0x04, 0x17
        /*002a*/ 	.short	(.L_19 - .L_18)
.L_18:
        /*002c*/ 	.word	0x00000000
        /*0030*/ 	.short	0x0002
        /*0032*/ 	.short	0x0010
        /*0034*/ 	.byte	0x00, 0xf5, 0x21, 0x00


	//----- nvinfo : EIATTR_KPARAM_INFO
	.align		4
.L_19:
        /*0038*/ 	.byte	0x04, 0x17
        /*003a*/ 	.short	(.L_21 - .L_20)
.L_20:
        /*003c*/ 	.word	0x00000000
        /*0040*/ 	.short	0x0001
        /*0042*/ 	.short	0x0008
        /*0044*/ 	.byte	0x00, 0xf5, 0x21, 0x00


	//----- nvinfo : EIATTR_KPARAM_INFO
	.align		4
.L_21:
        /*0048*/ 	.byte	0x04, 0x17
        /*004a*/ 	.short	(.L_23 - .L_22)
.L_22:
        /*004c*/ 	.word	0x00000000
        /*0050*/ 	.short	0x0000
        /*0052*/ 	.short	0x0000
        /*0054*/ 	.byte	0x00, 0xf5, 0x21, 0x00


	//----- nvinfo : EIATTR_SPARSE_MMA_MASK
	.align		4
.L_23:
        /*0058*/ 	.byte	0x03, 0x50
        /*005a*/ 	.short	0x0000


	//----- nvinfo : EIATTR_MAXREG_COUNT
	.align		4
        /*005c*/ 	.byte	0x03, 0x1b
        /*005e*/ 	.short	0x00ff


	//----- nvinfo : EIATTR_NUM_BARRIERS
	.align		4
        /*0060*/ 	.byte	0x02, 0x4c
        /*0062*/ 	.byte	0x01
	.zero		1


	//----- nvinfo : EIATTR_MERCURY_ISA_VERSION
	.align		4
        /*0064*/ 	.byte	0x03, 0x5f
        /*0066*/ 	.short	0x0101


	//----- nvinfo : EIATTR_VRC_CTA_INIT_COUNT
	.align		4
        /*0068*/ 	.byte	0x02, 0x4a
	.zero		1
	.zero		1


	//----- nvinfo : EIATTR_EXIT_INSTR_OFFSETS
	.align		4
        /*006c*/ 	.byte	0x04, 0x1c
        /*006e*/ 	.short	(.L_25 - .L_24)


	//   ....[0]....
.L_24:
        /*0070*/ 	.word	0x00000580


	//----- nvinfo : EIATTR_CRS_STACK_SIZE
	.align		4
.L_25:
        /*0074*/ 	.byte	0x04, 0x1e
        /*0076*/ 	.short	(.L_27 - .L_26)
.L_26:
        /*0078*/ 	.word	0x00000000


	//----- nvinfo : EIATTR_CBANK_PARAM_SIZE
	.align		4
.L_27:
        /*007c*/ 	.byte	0x03, 0x19
        /*007e*/ 	.short	0x0020


	//----- nvinfo : EIATTR_PARAM_CBANK
	.align		4
        /*0080*/ 	.byte	0x04, 0x0a
        /*0082*/ 	.short	(.L_29 - .L_28)
	.align		4
.L_28:
        /*0084*/ 	.word	index@(.nv.constant0._Z16gpu_update_pointPfS_S_ii)
        /*0088*/ 	.short	0x0380
        /*008a*/ 	.short	0x0020


	//----- nvinfo : EIATTR_SW_WAR
	.align		4
.L_29:
        /*008c*/ 	.byte	0x04, 0x36
        /*008e*/ 	.short	(.L_31 - .L_30)
.L_30:
        /*0090*/ 	.word	0x00000008
.L_31:


//--------------------- .nv.info._Z18gpu_init_old_valuePfS_S_i --------------------------
	.section	.nv.info._Z18gpu_init_old_valuePfS_S_i,"",@"SHT_CUDA_INFO"
	.sectionflags	@""
	.align	4


	//----- nvinfo : EIATTR_CUDA_API_VERSION
	.align		4
        /*0000*/ 	.byte	0x04, 0x37
        /*0002*/ 	.short	(.L_33 - .L_32)
.L_32:
        /*0004*/ 	.word	0x00000082


	//----- nvinfo : EIATTR_KPARAM_INFO
	.align		4
.L_33:
        /*0008*/ 	.byte	0x04, 0x17
        /*000a*/ 	.short	(.L_35 - .L_34)
.L_34:
        /*000c*/ 	.word	0x00000000
        /*0010*/ 	.short	0x0003
        /*0012*/ 	.short	0x0018
        /*0014*/ 	.byte	0x00, 0xf0, 0x11, 0x00


	//----- nvinfo : EIATTR_KPARAM_INFO
	.align		4
.L_35:
        /*0018*/ 	.byte	0x04, 0x17
        /*001a*/ 	.short	(.L_37 - .L_36)
.L_36:
        /*001c*/ 	.word	0x00000000
        /*0020*/ 	.short	0x0002
        /*0022*/ 	.short	0x0010
        /*0024*/ 	.byte	0x00, 0xf5, 0x21, 0x00


	//----- nvinfo : EIATTR_KPARAM_INFO
	.align		4
.L_37:
        /*0028*/ 	.byte	0x04, 0x17
        /*002a*/ 	.short	(.L_39 - .L_38)
.L_38:
        /*002c*/ 	.word	0x00000000
        /*0030*/ 	.short	0x0001
        /*0032*/ 	.short	0x0008
        /*0034*/ 	.byte	0x00, 0xf5, 0x21, 0x00


	//----- nvinfo : EIATTR_KPARAM_INFO
	.align		4
.L_39:
        /*0038*/ 	.byte	0x04, 0x17
        /*003a*/ 	.short	(.L_41 - .L_40)
.L_40:
        /*003c*/ 	.word	0x00000000
        /*0040*/ 	.short	0x0000
        /*0042*/ 	.short	0x0000
        /*0044*/ 	.byte	0x00, 0xf5, 0x21, 0x00


	//----- nvinfo : EIATTR_SPARSE_MMA_MASK
	.align		4
.L_41:
        /*0048*/ 	.byte	0x03, 0x50
        /*004a*/ 	.short	0x0000


	//----- nvinfo : EIATTR_MAXREG_COUNT
	.align		4
        /*004c*/ 	.byte	0x03, 0x1b
        /*004e*/ 	.short	0x00ff


	//----- nvinfo : EIATTR_NUM_BARRIERS
	.align		4
        /*0050*/ 	.byte	0x02, 0x4c
        /*0052*/ 	.byte	0x01
	.zero		1


	//----- nvinfo : EIATTR_MERCURY_ISA_VERSION
	.align		4
        /*0054*/ 	.byte	0x03, 0x5f
        /*0056*/ 	.short	0x0101


	//----- nvinfo : EIATTR_VRC_CTA_INIT_COUNT
	.align		4
        /*0058*/ 	.byte	0x02, 0x4a
	.zero		1
	.zero		1


	//----- nvinfo : EIATTR_EXIT_INSTR_OFFSETS
	.align		4
        /*005c*/ 	.byte	0x04, 0x1c
        /*005e*/ 	.short	(.L_43 - .L_42)


	//   ....[0]....
.L_42:
        /*0060*/ 	.word	0x00000550


	//----- nvinfo : EIATTR_CRS_STACK_SIZE
	.align		4
.L_43:
        /*0064*/ 	.byte	0x04, 0x1e
        /*0066*/ 	.short	(.L_45 - .L_44)
.L_44:
        /*0068*/ 	.word	0x00000000


	//----- nvinfo : EIATTR_CBANK_PARAM_SIZE
	.align		4
.L_45:
        /*006c*/ 	.byte	0x03, 0x19
        /*006e*/ 	.short	0x001c


	//----- nvinfo : EIATTR_PARAM_CBANK
	.align		4
        /*0070*/ 	.byte	0x04, 0x0a
        /*0072*/ 	.short	(.L_47 - .L_46)
	.align		4
.L_46:
        /*0074*/ 	.word	index@(.nv.constant0._Z18gpu_init_old_valuePfS_S_i)
        /*0078*/ 	.short	0x0380
        /*007a*/ 	.short	0x001c


	//----- nvinfo : EIATTR_SW_WAR
	.align		4
.L_47:
        /*007c*/ 	.byte	0x04, 0x36
        /*007e*/ 	.short	(.L_49 - .L_48)
.L_48:
        /*0080*/ 	.word	0x00000008
.L_49:


//--------------------- .nv.callgraph             --------------------------
	.section	.nv.callgraph,"",@"SHT_CUDA_CALLGRAPH"
	.align	4
	.sectionentsize	8
	.align		4
        /*0000*/ 	.word	0x00000000
	.align		4
        /*0004*/ 	.word	0xffffffff
	.align		4
        /*0008*/ 	.word	0x00000000
	.align		4
        /*000c*/ 	.word	0xfffffffe
	.align		4
        /*0010*/ 	.word	0x00000000
	.align		4
        /*0014*/ 	.word	0xfffffffd
	.align		4
        /*0018*/ 	.word	0x00000000
	.align		4
        /*001c*/ 	.word	0xfffffffc


//--------------------- .text._Z16gpu_update_pointPfS_S_ii --------------------------
	.section	.text._Z16gpu_update_pointPfS_S_ii,"ax",@progbits
	.align	128
        .global         _Z16gpu_update_pointPfS_S_ii
        .type           _Z16gpu_update_pointPfS_S_ii,@function
        .size           _Z16gpu_update_pointPfS_S_ii,(.L_x_13 - _Z16gpu_update_pointPfS_S_ii)
        .other          _Z16gpu_update_pointPfS_S_ii,@"STO_CUDA_ENTRY STV_DEFAULT"
_Z16gpu_update_pointPfS_S_ii:
.text._Z16gpu_update_pointPfS_S_ii:
[----:B------:R-:W-:Y:S01]  /*0000*/  LDC R1, c[0x0][0x37c] ;  /* 0x0000df00ff017b82 */ /* 0x000fe20000000800 */
[----:B------:R-:W0:Y:S07]  /*0010*/  S2R R0, SR_TID.X ;  /* 0x0000000000007919 */ /* 0x000e2e0000002100 */
[----:B------:R-:W0:Y:S01]  /*0020*/  S2UR UR6, SR_CTAID.X ;  /* 0x00000000000679c3 */ /* 0x000e220000002500 */
[----:B------:R-:W1:Y:S07]  /*0030*/  LDCU.64 UR4, c[0x0][0x358] ;  /* 0x00006b00ff0477ac */ /* 0x000e6e0008000a00 */
[----:B------:R-:W0:Y:S08]  /*0040*/  LDC R9, c[0x0][0x360] ;  /* 0x0000d800ff097b82 */ /* 0x000e300000000800 */
[----:B------:R-:W2:Y:S08]  /*0050*/  LDC.64 R2, c[0x0][0x388] ;  /* 0x0000e200ff027b82 */ /* 0x000eb00000000a00 */
[----:B------:R-:W3:Y:S01]  /*0060*/  LDC.64 R10, c[0x0][0x398] ;  /* 0x0000e600ff0a7b82 */ /* 0x000ee20000000a00 */
[----:B0-----:R-:W-:-:S07]  /*0070*/  IMAD R9, R9, UR6, R0 ;  /* 0x0000000609097c24 */ /* 0x001fce000f8e0200 */
[----:B------:R-:W0:Y:S01]  /*0080*/  LDC.64 R6, c[0x0][0x380] ;  /* 0x0000e000ff067b82 */ /* 0x000e220000000a00 */
[----:B--2---:R-:W-:-:S05]  /*0090*/  IMAD.WIDE R2, R9, 0x4, R2 ;  /* 0x0000000409027825 */ /* 0x004fca00078e0202 */
[----:B-1----:R1:W5:Y:S01]  /*00a0*/  LDG.E R5, desc[UR4][R2.64] ;  /* 0x0000000402057981 */ /* 0x002362000c1e1900 */
[----:B------:R-:W-:Y:S01]  /*00b0*/  BSSY.RECONVERGENT B0, `(.L_x_0) ;  /* 0x000004b000007945 */ /* 0x000fe20003800200 */
[----:B---3--:R-:W-:-:S04]  /*00c0*/  ISETP.GE.AND P0, PT, R11, 0x1, PT ;  /* 0x000000010b00780c */ /* 0x008fc80003f06270 */
[----:B------:R-:W-:-:S13]  /*00d0*/  ISETP.GE.OR P0, PT, R9, R10, !P0 ;  /* 0x0000000a0900720c */ /* 0x000fda0004706670 */
[----:B-1----:R-:W-:Y:S05]  /*00e0*/  @P0 BRA `(.L_x_1) ;  /* 0x00000004001c0947 */ /* 0x002fea0003800000 */
[----:B0-----:R-:W-:-:S05]  /*00f0*/  IMAD.WIDE R6, R9, 0x4, R6 ;  /* 0x0000000409067825 */ /* 0x001fca00078e0206 */
[----:B------:R0:W5:Y:S01]  /*0100*/  LDG.E R16, desc[UR4][R6.64] ;  /* 0x0000000406107981 */ /* 0x000162000c1e1900 */
[C---:B------:R-:W-:Y:S01]  /*0110*/  ISETP.GE.U32.AND P2, PT, R11.reuse, 0x4, PT ;  /* 0x000000040b00780c */ /* 0x040fe20003f46070 */
[----:B------:R-:W-:Y:S01]  /*0120*/  VIADD R0, R10, 0xffffffff ;  /* 0xffffffff0a007836 */ /* 0x000fe20000000000 */
[----:B------:R-:W-:-:S04]  /*0130*/  LOP3.LUT R4, R11, 0x3, RZ, 0xc0, !PT ;  /* 0x000000030b047812 */ /* 0x000fc800078ec0ff */
[C---:B------:R-:W-:Y:S02]  /*0140*/  ISETP.NE.AND P0, PT, R9.reuse, R0, PT ;  /* 0x000000000900720c */ /* 0x040fe40003f05270 */
[----:B------:R-:W-:Y:S02]  /*0150*/  ISETP.NE.AND P1, PT, R4, RZ, PT ;  /* 0x000000ff0400720c */ /* 0x000fe40003f25270 */
[----:B------:R-:W-:-:S03]  /*0160*/  ISETP.EQ.OR P0, PT, R9, RZ, !P0 ;  /* 0x000000ff0900720c */ /* 0x000fc60004702670 */
[----:B0-----:R-:W-:Y:S10]  /*0170*/  @!P2 BRA `(.L_x_2) ;  /* 0x0000000000b0a947 */ /* 0x001ff40003800000 */
[----:B------:R-:W-:-:S05]  /*0180*/  LOP3.LUT R0, R11, 0x7ffffffc, RZ, 0xc0, !PT ;  /* 0x7ffffffc0b007812 */ /* 0x000fca00078ec0ff */
[----:B------:R-:W-:-:S07]  /*0190*/  IMAD.MOV R0, RZ, RZ, -R0 ;  /* 0x000000ffff007224 */ /* 0x000fce00078e0a00 */
.L_x_3:
[----:B01---5:R-:W0:Y:S01]  /*01a0*/  @!P0 F2F.F64.F32 R6, R5 ;  /* 0x0000000500068310 */ /* 0x023e220000201800 */
[----:B------:R-:W-:Y:S05]  /*01b0*/  WARPSYNC.ALL ;  /* 0x0000000000007948 */ /* 0x000fea0003800000 */
[----:B------:R-:W-:Y:S01]  /*01c0*/  BAR.SYNC.DEFER_BLOCKING 0x0 ;  /* 0x0000000000007b1d */ /* 0x000fe20000010000 */
[----:B------:R-:W-:-:S05]  /*01d0*/  VIADD R0, R0, 0x4 ;  /* 0x0000000400007836 */ /* 0x000fca0000000000 */
[----:B------:R1:W2:Y:S02]  /*01e0*/  @!P0 F2F.F64.F32 R10, R16 ;  /* 0x00000010000a8310 */ /* 0x0002a40000201800 */
[----:B------:R-:W-:Y:S01]  /*01f0*/  BAR.SYNC.DEFER_BLOCKING 0x0 ;  /* 0x0000000000007b1d */ /* 0x000fe20000010000 */
[----:B-1----:R-:W-:-:S07]  /*0200*/  MOV R16, RZ ;  /* 0x000000ff00107202 */ /* 0x002fce0000000f00 */
[----:B------:R-:W-:Y:S08]  /*0210*/  BAR.SYNC.DEFER_BLOCKING 0x0 ;  /* 0x0000000000007b1d */ /* 0x000ff00000010000 */
[----:B------:R-:W-:Y:S01]  /*0220*/  BAR.SYNC.DEFER_BLOCKING 0x0 ;  /* 0x0000000000007b1d */ /* 0x000fe20000010000 */
[----:B------:R-:W-:-:S05]  /*0230*/  ISETP.NE.AND P2, PT, R0, RZ, PT ;  /* 0x000000ff0000720c */ /* 0x000fca0003f45270 */
[----:B0-----:R-:W-:Y:S01]  /*0240*/  @!P0 DADD R8, R6, R6 ;  /* 0x0000000006088229 */ /* 0x001fe20000000006 */
[----:B------:R0:W-:Y:S07]  /*0250*/  @!P0 F2F.F64.F32 R12, R5 ;  /* 0x00000005000c8310 */ /* 0x0001ee0000201800 */
[----:B--2---:R-:W-:Y:S01]  /*0260*/  @!P0 DADD R8, R8, -R10 ;  /* 0x0000000008088229 */ /* 0x004fe2000000080a */
[----:B0-----:R-:W-:Y:S01]  /*0270*/  MOV R5, RZ ;  /* 0x000000ff00057202 */ /* 0x001fe20000000f00 */
[----:B------:R-:W-:Y:S01]  /*0280*/  @!P0 IMAD.MOV.U32 R11, RZ, RZ, 0x3fc70a3d ;  /* 0x3fc70a3dff0b8424 */ /* 0x000fe200078e00ff */
[----:B------:R-:W-:-:S06]  /*0290*/  @!P0 MOV R10, 0x70a3d70a ;  /* 0x70a3d70a000a8802 */ /* 0x000fcc0000000f00 */
[----:B------:R-:W-:Y:S01]  /*02a0*/  @!P0 DFMA R8, R6, -R10, R8 ;  /* 0x8000000a0608822b */ /* 0x000fe20000000008 */
[----:B------:R-:W-:-:S05]  /*02b0*/  CS2R R6, SRZ ;  /* 0x0000000000067805 */ /* 0x000fca000001ff00 */
[----:B------:R-:W0:Y:S08]  /*02c0*/  @!P0 F2F.F32.F64 R14, R8 ;  /* 0x00000008000e8310 */ /* 0x000e300000301000 */
[----:B0-----:R-:W0:Y:S02]  /*02d0*/  @!P0 F2F.F64.F32 R6, R14 ;  /* 0x0000000e00068310 */ /* 0x001e240000201800 */
[----:B0-----:R-:W-:-:S08]  /*02e0*/  @!P0 DADD R10, R6, R6 ;  /* 0x00000000060a8229 */ /* 0x001fd00000000006 */
[----:B------:R-:W-:Y:S01]  /*02f0*/  @!P0 DADD R10, -R12, R10 ;  /* 0x000000000c0a8229 */ /* 0x000fe2000000010a */
[----:B------:R-:W-:Y:S01]  /*0300*/  @!P0 IMAD.MOV.U32 R12, RZ, RZ, 0x70a3d70a ;  /* 0x70a3d70aff0c8424 */ /* 0x000fe200078e00ff */
[----:B------:R-:W-:-:S06]  /*0310*/  @!P0 MOV R13, 0x3fc70a3d ;  /* 0x3fc70a3d000d8802 */ /* 0x000fcc0000000f00 */
[----:B------:R-:W-:Y:S01]  /*0320*/  @!P0 DFMA R12, R6, -R12, R10 ;  /* 0x8000000c060c822b */ /* 0x000fe2000000000a */
[----:B------:R-:W-:-:S09]  /*0330*/  CS2R R10, SRZ ;  /* 0x00000000000a7805 */ /* 0x000fd2000001ff00 */
[----:B------:R-:W0:Y:S08]  /*0340*/  @!P0 F2F.F32.F64 R12, R12 ;  /* 0x0000000c000c8310 */ /* 0x000e300000301000 */
[----:B0-----:R-:W0:Y:S02]  /*0350*/  @!P0 F2F.F64.F32 R10, R12 ;  /* 0x0000000c000a8310 */ /* 0x001e240000201800 */
[----:B0-----:R-:W-:-:S08]  /*0360*/  @!P0 DADD R8, R10, R10 ;  /* 0x000000000a088229 */ /* 0x001fd0000000000a */
[----:B------:R-:W-:Y:S01]  /*0370*/  @!P0 DADD R8, R8, -R6 ;  /* 0x0000000008088229 */ /* 0x000fe20000000806 */
[----:B------:R-:W-:Y:S02]  /*0380*/  @!P0 IMAD.MOV.U32 R6, RZ, RZ, 0x70a3d70a ;  /* 0x70a3d70aff068424 */ /* 0x000fe400078e00ff */
[----:B------:R-:W-:-:S06]  /*0390*/  @!P0 IMAD.MOV.U32 R7, RZ, RZ, 0x3fc70a3d ;  /* 0x3fc70a3dff078424 */ /* 0x000fcc00078e00ff */
[----:B------:R-:W-:-:S06]  /*03a0*/  @!P0 DFMA R8, R10, -R6, R8 ;  /* 0x800000060a08822b */ /* 0x000fcc0000000008 */
[----:B------:R-:W0:Y:S08]  /*03b0*/  @!P0 F2F.F32.F64 R16, R8 ;  /* 0x0000000800108310 */ /* 0x000e300000301000 */
[----:B0-----:R-:W0:Y:S02]  /*03c0*/  @!P0 F2F.F64.F32 R6, R16 ;  /* 0x0000001000068310 */ /* 0x001e240000201800 */
[----:B0-----:R-:W-:-:S08]  /*03d0*/  @!P0 DADD R14, R6, R6 ;  /* 0x00000000060e8229 */ /* 0x001fd00000000006 */
[----:B------:R-:W-:Y:S01]  /*03e0*/  @!P0 DADD R14, R14, -R10 ;  /* 0x000000000e0e8229 */ /* 0x000fe2000000080a */
[----:B------:R-:W-:Y:S02]  /*03f0*/  @!P0 IMAD.MOV.U32 R10, RZ, RZ, 0x70a3d70a ;  /* 0x70a3d70aff0a8424 */ /* 0x000fe400078e00ff */
[----:B------:R-:W-:-:S06]  /*0400*/  @!P0 IMAD.MOV.U32 R11, RZ, RZ, 0x3fc70a3d ;  /* 0x3fc70a3dff0b8424 */ /* 0x000fcc00078e00ff */
[----:B------:R-:W-:-:S06]  /*0410*/  @!P0 DFMA R14, R6, -R10, R14 ;  /* 0x8000000a060e822b */ /* 0x000fcc000000000e */
[----:B------:R0:W1:Y:S01]  /*0420*/  @!P0 F2F.F32.F64 R5, R14 ;  /* 0x0000000e00058310 */ /* 0x0000620000301000 */
[----:B------:R-:W-:Y:S05]  /*0430*/  @P2 BRA `(.L_x_3) ;  /* 0xfffffffc00582947 */ /* 0x000fea000383ffff */
.L_x_2:
[----:B------:R-:W-:Y:S05]  /*0440*/  @!P1 BRA `(.L_x_1) ;  /* 0x0000000000449947 */ /* 0x000fea0003800000 */
[----:B------:R-:W-:-:S07]  /*0450*/  IMAD.MOV R0, RZ, RZ, -R4 ;  /* 0x000000ffff007224 */ /* 0x000fce00078e0a04 */
.L_x_4:
[----:B-1-3-5:R-:W-:Y:S01]  /*0460*/  MOV R12, R5 ;  /* 0x00000005000c7202 */ /* 0x02afe20000000f00 */
[----:B------:R1:W-:Y:S01]  /*0470*/  @!P0 F2F.F64.F32 R8, R16 ;  /* 0x0000001000088310 */ /* 0x0003e20000201800 */
[----:B------:R-:W-:Y:S01]  /*0480*/  @!P0 IMAD.MOV.U32 R10, RZ, RZ, 0x70a3d70a ;  /* 0x70a3d70aff0a8424 */ /* 0x000fe200078e00ff */
[----:B------:R-:W-:Y:S05]  /*0490*/  WARPSYNC.ALL ;  /* 0x0000000000007948 */ /* 0x000fea0003800000 */
[----:B------:R-:W-:Y:S01]  /*04a0*/  @!P0 IMAD.MOV.U32 R11, RZ, RZ, 0x3fc70a3d ;  /* 0x3fc70a3dff0b8424 */ /* 0x000fe200078e00ff */
[----:B--2---:R-:W2:Y:S01]  /*04b0*/  @!P0 F2F.F64.F32 R4, R12 ;  /* 0x0000000c00048310 */ /* 0x004ea20000201800 */
[----:B------:R-:W-:Y:S01]  /*04c0*/  VIADD R0, R0, 0x1 ;  /* 0x0000000100007836 */ /* 0x000fe20000000000 */
[----:B------:R-:W-:Y:S01]  /*04d0*/  BAR.SYNC.DEFER_BLOCKING 0x0 ;  /* 0x0000000000007b1d */ /* 0x000fe20000010000 */
[----:B-1----:R-:W-:-:S03]  /*04e0*/  MOV R16, R12 ;  /* 0x0000000c00107202 */ /* 0x002fc60000000f00 */
[----:B------:R-:W-:Y:S02]  /*04f0*/  ISETP.NE.AND P1, PT, R0, RZ, PT ;  /* 0x000000ff0000720c */ /* 0x000fe40003f25270 */
[----:B--2---:R-:W-:-:S08]  /*0500*/  @!P0 DADD R6, R4, R4 ;  /* 0x0000000004068229 */ /* 0x004fd00000000004 */
[----:B------:R-:W-:-:S08]  /*0510*/  @!P0 DADD R6, R6, -R8 ;  /* 0x0000000006068229 */ /* 0x000fd00000000808 */
[----:B------:R-:W-:Y:S01]  /*0520*/  @!P0 DFMA R6, R4, -R10, R6 ;  /* 0x8000000a0406822b */ /* 0x000fe20000000006 */
[----:B------:R-:W-:-:S06]  /*0530*/  MOV R5, RZ ;  /* 0x000000ff00057202 */ /* 0x000fcc0000000f00 */
[----:B------:R2:W3:Y:S01]  /*0540*/  @!P0 F2F.F32.F64 R5, R6 ;  /* 0x0000000600058310 */ /* 0x0004e20000301000 */
[----:B------:R-:W-:Y:S05]  /*0550*/  @P1 BRA `(.L_x_4) ;  /* 0xfffffffc00c01947 */ /* 0x000fea000383ffff */
.L_x_1:
[----:B------:R-:W-:Y:S05]  /*0560*/  BSYNC.RECONVERGENT B0 ;  /* 0x0000000000007941 */ /* 0x000fea0003800200 */
.L_x_0:
[----:B-1-3-5:R-:W-:Y:S01]  /*0570*/  STG.E desc[UR4][R2.64], R5 ;  /* 0x0000000502007986 */ /* 0x02afe2000c101904 */
[----:B------:R-:W-:Y:S05]  /*0580*/  EXIT ;  /* 0x000000000000794d */ /* 0x000fea0003800000 */
.L_x_5:
[----:B------:R-:W-:-:S00]  /*0590*/  BRA `(.L_x_5) ;  /* 0xfffffffc00fc7947 */ /* 0x000fc0000383ffff */
[----:B------:R-:W-:-:S00]  /*05a0*/  NOP ;  /* 0x0000000000007918 */ /* 0x000fc00000000000 */
        /* <DEDUP_REMOVED lines=13> */
.L_x_13:


//--------------------- .text._Z18gpu_init_old_valuePfS_S_i --------------------------
	.section	.text._Z18gpu_init_old_valuePfS_S_i,"ax",@progbits
	.align	128
        .global         _Z18gpu_init_old_valuePfS_S_i
        .type           _Z18gpu_init_old_valuePfS_S_i,@function
        .size           _Z18gpu_init_old_valuePfS_S_i,(.L_x_14 - _Z18gpu_init_old_valuePfS_S_i)
        .other          _Z18gpu_init_old_valuePfS_S_i,@"STO_CUDA_ENTRY STV_DEFAULT"
_Z18gpu_init_old_valuePfS_S_i:
.text._Z18gpu_init_old_valuePfS_S_i:
[----:B------:R-:W-:Y:S01]  /*0000*/  LDC R1, c[0x0][0x37c] ;  /* 0x0000df00ff017b82 */ /* 0x000fe20000000800 */
[----:B------:R-:W0:Y:S07]  /*0010*/  S2R R7, SR_TID.X ;  /* 0x0000000000077919 */ /* 0x000e2e0000002100 */
[----:B------:R-:W0:Y:S01]  /*0020*/  S2UR UR4, SR_CTAID.X ;  /* 0x00000000000479c3 */ /* 0x000e220000002500 */
[----:B------:R-:W1:Y:S01]  /*0030*/  LDCU UR6, c[0x0][0x398] ;  /* 0x00007300ff0677ac */ /* 0x000e620008000800 */
[----:B------:R-:W-:Y:S06]  /*0040*/  BSSY.RECONVERGENT B0, `(.L_x_6) ;  /* 0x000004f000007945 */ /* 0x000fec0003800200 */
[----:B------:R-:W0:Y:S01]  /*0050*/  LDC R0, c[0x0][0x360] ;  /* 0x0000d800ff007b82 */ /* 0x000e220000000800 */
[----:B------:R-:W2:Y:S01]  /*0060*/  LDCU UR5, c[0x0][0x370] ;  /* 0x00006e00ff0577ac */ /* 0x000ea20008000800 */
[----:B0-----:R-:W-:-:S02]  /*0070*/  IMAD R7, R0, UR4, R7 ;  /* 0x0000000400077c24 */ /* 0x001fc4000f8e0207 */
[----:B--2---:R-:W-:-:S03]  /*0080*/  IMAD R0, R0, UR5, RZ ;  /* 0x0000000500007c24 */ /* 0x004fc6000f8e02ff */
[----:B-1----:R-:W-:-:S13]  /*0090*/  ISETP.GE.AND P0, PT, R7, UR6, PT ;  /* 0x0000000607007c0c */ /* 0x002fda000bf06270 */
[----:B------:R-:W-:Y:S05]  /*00a0*/  @P0 BRA `(.L_x_7) ;  /* 0x0000000400200947 */ /* 0x000fea0003800000 */
[----:B------:R-:W0:Y:S01]  /*00b0*/  I2F.U32.RP R8, R0 ;  /* 0x0000000000087306 */ /* 0x000e220000209000 */
[C---:B------:R-:W-:Y:S01]  /*00c0*/  IADD3 R4, PT, PT, R0.reuse, R7, RZ ;  /* 0x0000000700047210 */ /* 0x040fe20007ffe0ff */
[----:B------:R-:W-:Y:S01]  /*00d0*/  IMAD.MOV R9, RZ, RZ, -R0 ;  /* 0x000000ffff097224 */ /* 0x000fe200078e0a00 */
[----:B------:R-:W-:Y:S01]  /*00e0*/  ISETP.NE.U32.AND P2, PT, R0, RZ, PT ;  /* 0x000000ff0000720c */ /* 0x000fe20003f45070 */
[----:B------:R-:W1:Y:S01]  /*00f0*/  LDC.64 R18, c[0x0][0x358] ;  /* 0x0000d600ff127b82 */ /* 0x000e620000000a00 */
[C---:B------:R-:W-:Y:S01]  /*0100*/  ISETP.GE.AND P0, PT, R4.reuse, UR6, PT ;  /* 0x0000000604007c0c */ /* 0x040fe2000bf06270 */
[----:B------:R-:W-:Y:S01]  /*0110*/  BSSY.RECONVERGENT B1, `(.L_x_8) ;  /* 0x0000029000017945 */ /* 0x000fe20003800200 */
[----:B------:R-:W-:Y:S02]  /*0120*/  VIMNMX R5, PT, PT, R4, UR6, !PT ;  /* 0x0000000604057c48 */ /* 0x000fe4000ffe0100 */
[----:B------:R-:W-:-:S04]  /*0130*/  SEL R6, RZ, 0x1, P0 ;  /* 0x00000001ff067807 */ /* 0x000fc80000000000 */
[----:B------:R-:W-:Y:S01]  /*0140*/  IADD3 R5, PT, PT, R5, -R4, -R6 ;  /* 0x8000000405057210 */ /* 0x000fe20007ffe806 */
[----:B0-----:R-:W0:Y:S02]  /*0150*/  MUFU.RCP R8, R8 ;  /* 0x0000000800087308 */ /* 0x001e240000001000 */
[----:B0-----:R-:W-:-:S06]  /*0160*/  VIADD R2, R8, 0xffffffe ;  /* 0x0ffffffe08027836 */ /* 0x001fcc0000000000 */
[----:B------:R0:W2:Y:S02]  /*0170*/  F2I.FTZ.U32.TRUNC.NTZ R3, R2 ;  /* 0x0000000200037305 */ /* 0x0000a4000021f000 */
[----:B0-----:R-:W-:Y:S02]  /*0180*/  IMAD.MOV.U32 R2, RZ, RZ, RZ ;  /* 0x000000ffff027224 */ /* 0x001fe400078e00ff */
[----:B--2---:R-:W-:-:S04]  /*0190*/  IMAD R9, R9, R3, RZ ;  /* 0x0000000309097224 */ /* 0x004fc800078e02ff */
[----:B------:R-:W-:-:S06]  /*01a0*/  IMAD.HI.U32 R8, R3, R9, R2 ;  /* 0x0000000903087227 */ /* 0x000fcc00078e0002 */
[----:B------:R-:W-:-:S04]  /*01b0*/  IMAD.HI.U32 R9, R8, R5, RZ ;  /* 0x0000000508097227 */ /* 0x000fc800078e00ff */
[----:B------:R-:W-:-:S04]  /*01c0*/  IMAD.MOV R2, RZ, RZ, -R9 ;  /* 0x000000ffff027224 */ /* 0x000fc800078e0a09 */
[----:B------:R-:W-:Y:S02]  /*01d0*/  IMAD R5, R0, R2, R5 ;  /* 0x0000000200057224 */ /* 0x000fe400078e0205 */
[----:B------:R-:W0:Y:S03]  /*01e0*/  LDC.64 R2, c[0x0][0x388] ;  /* 0x0000e200ff027b82 */ /* 0x000e260000000a00 */
[----:B------:R-:W-:-:S13]  /*01f0*/  ISETP.GE.U32.AND P0, PT, R5, R0, PT ;  /* 0x000000000500720c */ /* 0x000fda0003f06070 */
[----:B------:R-:W-:Y:S01]  /*0200*/  @P0 IADD3 R5, PT, PT, -R0, R5, RZ ;  /* 0x0000000500050210 */ /* 0x000fe20007ffe1ff */
[----:B------:R-:W-:-:S03]  /*0210*/  @P0 VIADD R9, R9, 0x1 ;  /* 0x0000000109090836 */ /* 0x000fc60000000000 */
[----:B------:R-:W-:Y:S02]  /*0220*/  ISETP.GE.U32.AND P1, PT, R5, R0, PT ;  /* 0x000000000500720c */ /* 0x000fe40003f26070 */
[----:B------:R-:W2:Y:S11]  /*0230*/  LDC.64 R4, c[0x0][0x380] ;  /* 0x0000e000ff047b82 */ /* 0x000eb60000000a00 */
[----:B------:R-:W-:-:S02]  /*0240*/  @P1 IADD3 R9, PT, PT, R9, 0x1, RZ ;  /* 0x0000000109091810 */ /* 0x000fc40007ffe0ff */
[----:B------:R-:W-:-:S05]  /*0250*/  @!P2 LOP3.LUT R9, RZ, R0, RZ, 0x33, !PT ;  /* 0x00000000ff09a212 */ /* 0x000fca00078e33ff */
[----:B------:R-:W-:-:S05]  /*0260*/  IMAD.IADD R6, R6, 0x1, R9 ;  /* 0x0000000106067824 */ /* 0x000fca00078e0209 */
[C---:B------:R-:W-:Y:S02]  /*0270*/  LOP3.LUT R8, R6.reuse, 0x3, RZ, 0xc0, !PT ;  /* 0x0000000306087812 */ /* 0x040fe400078ec0ff */
[----:B------:R-:W-:Y:S02]  /*0280*/  ISETP.GE.U32.AND P1, PT, R6, 0x3, PT ;  /* 0x000000030600780c */ /* 0x000fe40003f26070 */
[----:B------:R-:W-:-:S13]  /*0290*/  ISETP.NE.AND P0, PT, R8, 0x3, PT ;  /* 0x000000030800780c */ /* 0x000fda0003f05270 */
[----:B01----:R-:W-:Y:S05]  /*02a0*/  @!P0 BRA `(.L_x_9) ;  /* 0x00000000003c8947 */ /* 0x003fea0003800000 */
[----:B------:R-:W0:Y:S01]  /*02b0*/  LDC.64 R12, c[0x0][0x380] ;  /* 0x0000e000ff0c7b82 */ /* 0x000e220000000a00 */
[----:B------:R-:W-:-:S04]  /*02c0*/  IADD3 R6, PT, PT, R6, 0x1, RZ ;  /* 0x0000000106067810 */ /* 0x000fc80007ffe0ff */
[----:B------:R-:W-:-:S03]  /*02d0*/  LOP3.LUT R6, R6, 0x3, RZ, 0xc0, !PT ;  /* 0x0000000306067812 */ /* 0x000fc600078ec0ff */
[----:B------:R-:W1:Y:S02]  /*02e0*/  LDC.64 R14, c[0x0][0x388] ;  /* 0x0000e200ff0e7b82 */ /* 0x000e640000000a00 */
[----:B------:R-:W-:-:S07]  /*02f0*/  IMAD.MOV R6, RZ, RZ, -R6 ;  /* 0x000000ffff067224 */ /* 0x000fce00078e0a06 */
.L_x_10:
[----:B------:R-:W-:Y:S01]  /*0300*/  R2UR UR4, R18 ;  /* 0x00000000120472ca */ /* 0x000fe200000e0000 */
[----:B-1-3--:R-:W-:Y:S01]  /*0310*/  IMAD.WIDE R10, R7, 0x4, R14 ;  /* 0x00000004070a7825 */ /* 0x00afe200078e020e */
[----:B------:R-:W-:-:S13]  /*0320*/  R2UR UR5, R19 ;  /* 0x00000000130572ca */ /* 0x000fda00000e0000 */
[----:B------:R-:W3:Y:S01]  /*0330*/  LDG.E R11, desc[UR4][R10.64] ;  /* 0x000000040a0b7981 */ /* 0x000ee2000c1e1900 */
[----:B------:R-:W-:Y:S01]  /*0340*/  IADD3 R6, PT, PT, R6, 0x1, RZ ;  /* 0x0000000106067810 */ /* 0x000fe20007ffe0ff */
[----:B0-----:R-:W-:-:S03]  /*0350*/  IMAD.WIDE R8, R7, 0x4, R12 ;  /* 0x0000000407087825 */ /* 0x001fc600078e020c */
[----:B------:R-:W-:Y:S01]  /*0360*/  ISETP.NE.AND P0, PT, R6, RZ, PT ;  /* 0x000000ff0600720c */ /* 0x000fe20003f05270 */
[----:B------:R-:W-:Y:S01]  /*0370*/  IMAD.IADD R7, R0, 0x1, R7 ;  /* 0x0000000100077824 */ /* 0x000fe200078e0207 */
[----:B---3--:R3:W-:Y:S11]  /*0380*/  STG.E desc[UR4][R8.64], R11 ;  /* 0x0000000b08007986 */ /* 0x0087f6000c101904 */
[----:B------:R-:W-:Y:S05]  /*0390*/  @P0 BRA `(.L_x_10) ;  /* 0xfffffffc00d80947 */ /* 0x000fea000383ffff */
.L_x_9:
[----:B------:R-:W-:Y:S05]  /*03a0*/  BSYNC.RECONVERGENT B1 ;  /* 0x0000000000017941 */ /* 0x000fea0003800200 */
.L_x_8:
[----:B------:R-:W-:Y:S05]  /*03b0*/  @!P1 BRA `(.L_x_7) ;  /* 0x00000000005c9947 */ /* 0x000fea0003800000 */
.L_x_11:
[----:B------:R-:W-:Y:S01]  /*03c0*/  R2UR UR4, R18 ;  /* 0x00000000120472ca */ /* 0x000fe200000e0000 */
[----:B-1----:R-:W-:Y:S01]  /*03d0*/  IMAD.WIDE R14, R7, 0x4, R2 ;  /* 0x00000004070e7825 */ /* 0x002fe200078e0202 */
[----:B------:R-:W-:-:S13]  /*03e0*/  R2UR UR5, R19 ;  /* 0x00000000130572ca */ /* 0x000fda00000e0000 */
[----:B------:R-:W4:Y:S01]  /*03f0*/  LDG.E R21, desc[UR4][R14.64] ;  /* 0x000000040e157981 */ /* 0x000f22000c1e1900 */
[----:B------:R-:W-:Y:S01]  /*0400*/  R2UR UR8, R18 ;  /* 0x00000000120872ca */ /* 0x000fe200000e0000 */
[----:B--2---:R-:W-:Y:S01]  /*0410*/  IMAD.WIDE R16, R7, 0x4, R4 ;  /* 0x0000000407107825 */ /* 0x004fe200078e0204 */
[----:B------:R-:W-:-:S03]  /*0420*/  R2UR UR9, R19 ;  /* 0x00000000130972ca */ /* 0x000fc600000e0000 */
[C---:B---3--:R-:W-:Y:S01]  /*0430*/  IMAD.WIDE R8, R0.reuse, 0x4, R14 ;  /* 0x0000000400087825 */ /* 0x048fe200078e020e */
[----:B----4-:R0:W-:Y:S09]  /*0440*/  STG.E desc[UR4][R16.64], R21 ;  /* 0x0000001510007986 */ /* 0x0101f2000c101904 */
[----:B------:R-:W2:Y:S01]  /*0450*/  LDG.E R23, desc[UR8][R8.64] ;  /* 0x0000000808177981 */ /* 0x000ea2000c1e1900 */
[----:B------:R-:W-:-:S04]  /*0460*/  IMAD.WIDE R10, R0, 0x4, R16 ;  /* 0x00000004000a7825 */ /* 0x000fc800078e0210 */
[C---:B------:R-:W-:Y:S01]  /*0470*/  IMAD.WIDE R12, R0.reuse, 0x4, R8 ;  /* 0x00000004000c7825 */ /* 0x040fe200078e0208 */
[----:B--2---:R1:W-:Y:S04]  /*0480*/  STG.E desc[UR4][R10.64], R23 ;  /* 0x000000170a007986 */ /* 0x0043e8000c101904 */
[----:B------:R-:W2:Y:S01]  /*0490*/  LDG.E R25, desc[UR8][R12.64] ;  /* 0x000000080c197981 */ /* 0x000ea2000c1e1900 */
[----:B------:R-:W-:-:S04]  /*04a0*/  IMAD.WIDE R14, R0, 0x4, R10 ;  /* 0x00000004000e7825 */ /* 0x000fc800078e020a */
[C---:B0-----:R-:W-:Y:S01]  /*04b0*/  IMAD.WIDE R16, R0.reuse, 0x4, R12 ;  /* 0x0000000400107825 */ /* 0x041fe200078e020c */
[----:B------:R-:W-:-:S04]  /*04c0*/  LEA R7, R0, R7, 0x2 ;  /* 0x0000000700077211 */ /* 0x000fc800078e10ff */
[----:B------:R-:W-:Y:S01]  /*04d0*/  ISETP.GE.AND P0, PT, R7, UR6, PT ;  /* 0x0000000607007c0c */ /* 0x000fe2000bf06270 */
[----:B--2---:R1:W-:Y:S04]  /*04e0*/  STG.E desc[UR4][R14.64], R25 ;  /* 0x000000190e007986 */ /* 0x0043e8000c101904 */
[----:B------:R-:W2:Y:S01]  /*04f0*/  LDG.E R17, desc[UR8][R16.64] ;  /* 0x0000000810117981 */ /* 0x000ea2000c1e1900 */
[----:B------:R-:W-:-:S05]  /*0500*/  IMAD.WIDE R8, R0, 0x4, R14 ;  /* 0x0000000400087825 */ /* 0x000fca00078e020e */
[----:B--2---:R1:W-:Y:S02]  /*0510*/  STG.E desc[UR4][R8.64], R17 ;  /* 0x0000001108007986 */ /* 0x0043e4000c101904 */
[----:B------:R-:W-:Y:S05]  /*0520*/  @!P0 BRA `(.L_x_11) ;  /* 0xfffffffc00a48947 */ /* 0x000fea000383ffff */
.L_x_7:
[----:B------:R-:W-:Y:S05]  /*0530*/  BSYNC.RECONVERGENT B0 ;  /* 0x0000000000007941 */ /* 0x000fea0003800200 */
.L_x_6:
[----:B------:R-:W-:Y:S06]  /*0540*/  BAR.SYNC.DEFER_BLOCKING 0x0 ;  /* 0x0000000000007b1d */ /* 0x000fec0000010000 */
[----:B------:R-:W-:Y:S05]  /*0550*/  EXIT ;  /* 0x000000000000794d */ /* 0x000fea0003800000 */
.L_x_12:
        /* <DEDUP_REMOVED lines=10> */
.L_x_14:


//--------------------- .nv.shared.reserved.0     --------------------------
	.section	.nv.shared.reserved.0,"aw",@nobits
	.weak		__nv_reservedSMEM_offset_0_alias
	.size		__nv_reservedSMEM_offset_0_alias, 0, 64
	.other		__nv_reservedSMEM_offset_0_alias,@"STO_CUDA_RESERVED_SHARED STV_DEFAULT"
__nv_reservedSMEM_offset_0_alias:
	.zero		0
	.zero		64


//--------------------- .nv.constant0._Z16gpu_update_pointPfS_S_ii --------------------------
	.section	.nv.constant0._Z16gpu_update_pointPfS_S_ii,"a",@progbits
	.sectionflags	@""
	.align	4
.nv.constant0._Z16gpu_update_pointPfS_S_ii:
	.zero		928


//--------------------- .nv.constant0._Z18gpu_init_old_valuePfS_S_i --------------------------
	.section	.nv.constant0._Z18gpu_init_old_valuePfS_S_i,"a",@progbits
	.sectionflags	@""
	.align	4
.nv.constant0._Z18gpu_init_old_valuePfS_S_i:
	.zero		924


//--------------------- SYMBOLS --------------------------

	.type		.nv.reservedSmem.offset0,@object
	.size		.nv.reservedSmem.offset0,0x4
